	.headerflags	@"EF_CUDA_TEXMODE_UNIFIED EF_CUDA_64BIT_ADDRESS EF_CUDA_ACCELERATORS EF_CUDA_SM90 EF_CUDA_VIRTUAL_SM(EF_CUDA_SM90)"
	.elftype	@"ET_EXEC"


//--------------------- .nv.info                  --------------------------
	.section	.nv.info,"",@"SHT_CUDA_INFO"
	.align	4


	//----- nvinfo : EIATTR_REGCOUNT
	.align		4
        /*0000*/ 	.byte	0x04, 0x2f
        /*0002*/ 	.short	(.L_3 - .L_2)
	.align		4
.L_2:
        /*0004*/ 	.word	index@(triton_poi_fused__native_batch_norm_legit_no_training_mul_sigmoid_27)
        /*0008*/ 	.word	0x00000011


	//----- nvinfo : EIATTR_MIN_STACK_SIZE
	.align		4
.L_3:
        /*000c*/ 	.byte	0x04, 0x12
        /*000e*/ 	.short	(.L_5 - .L_4)
	.align		4
.L_4:
        /*0010*/ 	.word	index@(triton_poi_fused__native_batch_norm_legit_no_training_mul_sigmoid_27)
        /*0014*/ 	.word	0x00000000


	//----- nvinfo : EIATTR_FRAME_SIZE
	.align		4
.L_5:
        /*0018*/ 	.byte	0x04, 0x11
        /*001a*/ 	.short	(.L_7 - .L_6)
	.align		4
.L_6:
        /*001c*/ 	.word	index@(triton_poi_fused__native_batch_norm_legit_no_training_mul_sigmoid_27)
        /*0020*/ 	.word	0x00000000


	//----- nvinfo : EIATTR_MIN_STACK_SIZE
	.align		4
.L_7:
        /*0024*/ 	.byte	0x04, 0x12
        /*0026*/ 	.short	(.L_9 - .L_8)
	.align		4
.L_8:
        /*0028*/ 	.word	index@(triton_poi_fused__native_batch_norm_legit_no_training_mul_sigmoid_27)
        /*002c*/ 	.word	0x00000000
.L_9:


//--------------------- .nv.info.triton_poi_fused__native_batch_norm_legit_no_training_mul_sigmoid_27 --------------------------
	.section	.nv.info.triton_poi_fused__native_batch_norm_legit_no_training_mul_sigmoid_27,"",@"SHT_CUDA_INFO"
	.sectionflags	@""
	.align	4


	//----- nvinfo : EIATTR_CUDA_API_VERSION
	.align		4
        /*0000*/ 	.byte	0x04, 0x37
        /*0002*/ 	.short	(.L_11 - .L_10)
.L_10:
        /*0004*/ 	.word	0x0000007c


	//----- nvinfo : EIATTR_KPARAM_INFO
	.align		4
.L_11:
        /*0008*/ 	.byte	0x04, 0x17
        /*000a*/ 	.short	(.L_13 - .L_12)
.L_12:
        /*000c*/ 	.word	0x00000000
        /*0010*/ 	.short	0x0006
        /*0012*/ 	.short	0x0030
        /*0014*/ 	.byte	0x00, 0xf0, 0x11, 0x00


	//----- nvinfo : EIATTR_KPARAM_INFO
	.align		4
.L_13:
        /*0018*/ 	.byte	0x04, 0x17
        /*001a*/ 	.short	(.L_15 - .L_14)
.L_14:
        /*001c*/ 	.word	0x00000000
        /*0020*/ 	.short	0x0005
        /*0022*/ 	.short	0x0028
        /*0024*/ 	.byte	0x00, 0xf4, 0x21, 0x00


	//----- nvinfo : EIATTR_KPARAM_INFO
	.align		4
.L_15:
        /*0028*/ 	.byte	0x04, 0x17
        /*002a*/ 	.short	(.L_17 - .L_16)
.L_16:
        /*002c*/ 	.word	0x00000000
        /*0030*/ 	.short	0x0004
        /*0032*/ 	.short	0x0020
        /*0034*/ 	.byte	0x00, 0xf4, 0x21, 0x00


	//----- nvinfo : EIATTR_KPARAM_INFO
	.align		4
.L_17:
        /*0038*/ 	.byte	0x04, 0x17
        /*003a*/ 	.short	(.L_19 - .L_18)
.L_18:
        /*003c*/ 	.word	0x00000000
        /*0040*/ 	.short	0x0003
        /*0042*/ 	.short	0x0018
        /*0044*/ 	.byte	0x00, 0xf4, 0x21, 0x00


	//----- nvinfo : EIATTR_KPARAM_INFO
	.align		4
.L_19:
        /*0048*/ 	.byte	0x04, 0x17
        /*004a*/ 	.short	(.L_21 - .L_20)
.L_20:
        /*004c*/ 	.word	0x00000000
        /*0050*/ 	.short	0x0002
        /*0052*/ 	.short	0x0010
        /*0054*/ 	.byte	0x00, 0xf4, 0x21, 0x00


	//----- nvinfo : EIATTR_KPARAM_INFO
	.align		4
.L_21:
        /*0058*/ 	.byte	0x04, 0x17
        /*005a*/ 	.short	(.L_23 - .L_22)
.L_22:
        /*005c*/ 	.word	0x00000000
        /*0060*/ 	.short	0x0001
        /*0062*/ 	.short	0x0008
        /*0064*/ 	.byte	0x00, 0xf4, 0x21, 0x00


	//----- nvinfo : EIATTR_KPARAM_INFO
	.align		4
.L_23:
        /*0068*/ 	.byte	0x04, 0x17
        /*006a*/ 	.short	(.L_25 - .L_24)
.L_24:
        /*006c*/ 	.word	0x00000000
        /*0070*/ 	.short	0x0000
        /*0072*/ 	.short	0x0000
        /*0074*/ 	.byte	0x00, 0xf4, 0x21, 0x00


	//----- nvinfo : EIATTR_SPARSE_MMA_MASK
	.align		4
.L_25:
        /*0078*/ 	.byte	0x03, 0x50
        /*007a*/ 	.short	0x0000


	//----- nvinfo : EIATTR_MAXREG_COUNT
	.align		4
        /*007c*/ 	.byte	0x03, 0x1b
        /*007e*/ 	.short	0x00ff


	//----- nvinfo : EIATTR_EXIT_INSTR_OFFSETS
	.align		4
        /*0080*/ 	.byte	0x04, 0x1c
        /*0082*/ 	.short	(.L_27 - .L_26)


	//   ....[0]....
.L_26:
        /*0084*/ 	.word	0x00000520


	//----- nvinfo : EIATTR_REQNTID
	.align		4
.L_27:
        /*0088*/ 	.byte	0x04, 0x10
        /*008a*/ 	.short	(.L_29 - .L_28)
.L_28:
        /*008c*/ 	.word	0x00000080
        /*0090*/ 	.word	0x00000001
        /*0094*/ 	.word	0x00000001


	//----- nvinfo : EIATTR_CBANK_PARAM_SIZE
	.align		4
.L_29:
        /*0098*/ 	.byte	0x03, 0x19
        /*009a*/ 	.short	0x0034


	//----- nvinfo : EIATTR_PARAM_CBANK
	.align		4
        /*009c*/ 	.byte	0x04, 0x0a
        /*009e*/ 	.short	(.L_31 - .L_30)
	.align		4
.L_30:
        /*00a0*/ 	.word	index@(.nv.constant0.triton_poi_fused__native_batch_norm_legit_no_training_mul_sigmoid_27)
        /*00a4*/ 	.short	0x0210
        /*00a6*/ 	.short	0x0034


	//----- nvinfo : EIATTR_SW_WAR
	.align		4
.L_31:
        /*00a8*/ 	.byte	0x04, 0x36
        /*00aa*/ 	.short	(.L_33 - .L_32)
.L_32:
        /*00ac*/ 	.word	0x00000008
.L_33:


//--------------------- .nv.callgraph             --------------------------
	.section	.nv.callgraph,"",@"SHT_CUDA_CALLGRAPH"
	.align	4
	.sectionentsize	8
	.align		4
        /*0000*/ 	.word	0x00000000
	.align		4
        /*0004*/ 	.word	0xffffffff
	.align		4
        /*0008*/ 	.word	0x00000000
	.align		4
        /*000c*/ 	.word	0xfffffffe
	.align		4
        /*0010*/ 	.word	0x00000000
	.align		4
        /*0014*/ 	.word	0xfffffffd
	.align		4
        /*0018*/ 	.word	0x00000000
	.align		4
        /*001c*/ 	.word	0xfffffffc


//--------------------- .nv.constant4             --------------------------
	.section	.nv.constant4,"a",@progbits
	.align	8
	.align		8
.nv.constant4:
        /*0000*/ 	.dword	_$_str
	.align		8
        /*0008*/ 	.dword	_$_str_$_2


//--------------------- .text.triton_poi_fused__native_batch_norm_legit_no_training_mul_sigmoid_27 --------------------------
	.section	.text.triton_poi_fused__native_batch_norm_legit_no_training_mul_sigmoid_27,"ax",@progbits
	.align	128
        .global         triton_poi_fused__native_batch_norm_legit_no_training_mul_sigmoid_27
        .type           triton_poi_fused__native_batch_norm_legit_no_training_mul_sigmoid_27,@function
        .size           triton_poi_fused__native_batch_norm_legit_no_training_mul_sigmoid_27,(.L_x_1 - triton_poi_fused__native_batch_norm_legit_no_training_mul_sigmoid_27)
        .other          triton_poi_fused__native_batch_norm_legit_no_training_mul_sigmoid_27,@"STO_CUDA_ENTRY STV_DEFAULT"
triton_poi_fused__native_batch_norm_legit_no_training_mul_sigmoid_27:
.text.triton_poi_fused__native_batch_norm_legit_no_training_mul_sigmoid_27:
[----:B------:R-:W-:Y:S01]  /*0000*/  LDC R1, c[0x0][0x28] ;  /* 0x00000a00ff017b82 */ /* 0x000fe20000000800 */
[----:B------:R-:W1:Y:S07]  /*0010*/  S2R R0, SR_TID.X ;  /* 0x0000000000007919 */ /* 0x000e6e0000002100 */
[----:B------:R-:W2:Y:S01]  /*0020*/  LDC.64 R2, c[0x0][0x228] ;  /* 0x00008a00ff027b82 */ /* 0x000ea20000000a00 */
[----:B------:R-:W-:Y:S01]  /*0030*/  ULDC.64 UR4, c[0x0][0x208] ;  /* 0x0000820000047ab9 */ /* 0x000fe20000000a00 */
[----:B------:R-:W3:Y:S06]  /*0040*/  S2R R5, SR_CTAID.X ;  /* 0x0000000000057919 */ /* 0x000eec0000002500 */
[----:B------:R-:W4:Y:S08]  /*0050*/  LDC.64 R6, c[0x0][0x220] ;  /* 0x00008800ff067b82 */ /* 0x000f300000000a00 */
[----:B------:R-:W5:Y:S08]  /*0060*/  LDC.64 R8, c[0x0][0x230] ;  /* 0x00008c00ff087b82 */ /* 0x000f700000000a00 */
[----:B------:R-:W5:Y:S01]  /*0070*/  LDC.64 R10, c[0x0][0x238] ;  /* 0x00008e00ff0a7b82 */ /* 0x000f620000000a00 */
[----:B-1----:R-:W-:-:S04]  /*0080*/  SHF.L.U32 R0, R0, 0x1, RZ ;  /* 0x0000000100007819 */ /* 0x002fc800000006ff */
[----:B------:R-:W-:-:S04]  /*0090*/  LOP3.LUT R0, R0, 0xfe, RZ, 0xc0, !PT ;  /* 0x000000fe00007812 */ /* 0x000fc800078ec0ff */
[----:B---3--:R-:W-:-:S05]  /*00a0*/  LEA R0, R5, R0, 0x8 ;  /* 0x0000000005007211 */ /* 0x008fca00078e40ff */
[----:B------:R-:W-:-:S05]  /*00b0*/  IMAD.HI R4, R0, 0x2aaaaaab, RZ ;  /* 0x2aaaaaab00047827 */ /* 0x000fca00078e02ff */
[----:B------:R-:W-:-:S04]  /*00c0*/  SHF.R.U32.HI R5, RZ, 0x1f, R4 ;  /* 0x0000001fff057819 */ /* 0x000fc80000011604 */
[----:B------:R-:W-:-:S05]  /*00d0*/  LEA.HI R5, R4, R5, RZ, 0x19 ;  /* 0x0000000504057211 */ /* 0x000fca00078fc8ff */
[----:B------:R-:W-:Y:S02]  /*00e0*/  IMAD R13, R5, -0x300, R0 ;  /* 0xfffffd00050d7824 */ /* 0x000fe400078e0200 */
[----:B------:R-:W1:Y:S02]  /*00f0*/  LDC.64 R4, c[0x0][0x218] ;  /* 0x00008600ff047b82 */ /* 0x000e640000000a00 */
[----:B--2---:R-:W-:-:S06]  /*0100*/  IMAD.WIDE R2, R13, 0x4, R2 ;  /* 0x000000040d027825 */ /* 0x004fcc00078e0202 */
[----:B------:R-:W2:Y:S01]  /*0110*/  LDG.E.EL.64 R2, desc[UR4][R2.64] ;  /* 0x0000000402027981 */ /* 0x000ea2000c2e1b00 */
[----:B----4-:R-:W-:-:S04]  /*0120*/  IMAD.WIDE R6, R13, 0x4, R6 ;  /* 0x000000040d067825 */ /* 0x010fc800078e0206 */
[C---:B-----5:R-:W-:Y:S02]  /*0130*/  IMAD.WIDE R8, R13.reuse, 0x4, R8 ;  /* 0x000000040d087825 */ /* 0x060fe400078e0208 */
[----:B------:R-:W3:Y:S02]  /*0140*/  LDG.E.EL.64 R6, desc[UR4][R6.64] ;  /* 0x0000000406067981 */ /* 0x000ee4000c2e1b00 */
[----:B0-----:R-:W-:Y:S02]  /*0150*/  IMAD.WIDE R10, R13, 0x4, R10 ;  /* 0x000000040d0a7825 */ /* 0x001fe400078e020a */
[----:B------:R-:W4:Y:S04]  /*0160*/  LDG.E.EL.64 R8, desc[UR4][R8.64] ;  /* 0x0000000408087981 */ /* 0x000f28000c2e1b00 */
[----:B------:R-:W4:Y:S01]  /*0170*/  LDG.E.EL.64 R10, desc[UR4][R10.64] ;  /* 0x000000040a0a7981 */ /* 0x000f22000c2e1b00 */
[----:B-1----:R-:W-:-:S06]  /*0180*/  IMAD.WIDE R4, R0, 0x4, R4 ;  /* 0x0000000400047825 */ /* 0x002fcc00078e0204 */
[----:B------:R-:W3:Y:S01]  /*0190*/  LDG.E.64 R4, desc[UR4][R4.64] ;  /* 0x0000000404047981 */ /* 0x000ee2000c1e1b00 */
[----:B--2---:R-:W-:Y:S01]  /*01a0*/  FADD R2, R2, 9.9999997473787516356e-06 ;  /* 0x3727c5ac02027421 */ /* 0x004fe20000000000 */
[----:B------:R-:W-:-:S03]  /*01b0*/  FADD R3, R3, 9.9999997473787516356e-06 ;  /* 0x3727c5ac03037421 */ /* 0x000fc60000000000 */
[----:B------:R-:W0:Y:S08]  /*01c0*/  MUFU.SQRT R12, R2 ;  /* 0x00000002000c7308 */ /* 0x000e300000002000 */
[----:B------:R-:W1:Y:S01]  /*01d0*/  MUFU.SQRT R13, R3 ;  /* 0x00000003000d7308 */ /* 0x000e620000002000 */
[C---:B0-----:R-:W-:Y:S02]  /*01e0*/  FSETP.GT.AND P0, PT, R12.reuse, 8.50705917302346158658e+37, PT ;  /* 0x7e8000000c00780b */ /* 0x041fe40003f04000 */
[----:B------:R-:W-:-:S02]  /*01f0*/  FSETP.GEU.AND P2, PT, R12, 1.175494350822287508e-38, PT ;  /* 0x008000000c00780b */ /* 0x000fc40003f4e000 */
[C---:B-1----:R-:W-:Y:S02]  /*0200*/  FSETP.GT.AND P1, PT, R13.reuse, 8.50705917302346158658e+37, PT ;  /* 0x7e8000000d00780b */ /* 0x042fe40003f24000 */
[----:B------:R-:W-:-:S07]  /*0210*/  FSETP.GEU.AND P3, PT, R13, 1.175494350822287508e-38, PT ;  /* 0x008000000d00780b */ /* 0x000fce0003f6e000 */
[----:B------:R-:W-:Y:S01]  /*0220*/  @P0 FMUL R12, R12, 0.25 ;  /* 0x3e8000000c0c0820 */ /* 0x000fe20000400000 */
[----:B------:R-:W-:-:S03]  /*0230*/  HFMA2.MMA R2, -RZ, RZ, 1.625, 0 ;  /* 0x3e800000ff027435 */ /* 0x000fc600000001ff */
[----:B------:R-:W-:Y:S01]  /*0240*/  @!P2 FMUL R12, R12, 16777216 ;  /* 0x4b8000000c0ca820 */ /* 0x000fe20000400000 */
[----:B------:R-:W-:-:S05]  /*0250*/  @P1 FMUL R13, R13, 0.25 ;  /* 0x3e8000000d0d1820 */ /* 0x000fca0000400000 */
[----:B------:R-:W0:Y:S01]  /*0260*/  MUFU.RCP R12, R12 ;  /* 0x0000000c000c7308 */ /* 0x000e220000001000 */
[----:B------:R-:W-:Y:S01]  /*0270*/  @!P3 FMUL R13, R13, 16777216 ;  /* 0x4b8000000d0db820 */ /* 0x000fe20000400000 */
[----:B------:R-:W-:-:S06]  /*0280*/  FSEL R3, R2, 1, P0 ;  /* 0x3f80000002037808 */ /* 0x000fcc0000000000 */
[----:B------:R-:W1:Y:S01]  /*0290*/  MUFU.RCP R13, R13 ;  /* 0x0000000d000d7308 */ /* 0x000e620000001000 */
[----:B------:R-:W-:Y:S01]  /*02a0*/  @!P2 FMUL R3, R3, 16777216 ;  /* 0x4b8000000303a820 */ /* 0x000fe20000400000 */
[----:B------:R-:W-:Y:S01]  /*02b0*/  FSEL R14, R2, 1, P1 ;  /* 0x3f800000020e7808 */ /* 0x000fe20000800000 */
[----:B---3--:R-:W-:Y:S02]  /*02c0*/  FADD R4, R4, -R6 ;  /* 0x8000000604047221 */ /* 0x008fe40000000000 */
[----:B0-----:R-:W-:Y:S02]  /*02d0*/  FMUL R3, R12, R3 ;  /* 0x000000030c037220 */ /* 0x001fe40000400000 */
[----:B------:R-:W-:Y:S01]  /*02e0*/  @!P3 FMUL R14, R14, 16777216 ;  /* 0x4b8000000e0eb820 */ /* 0x000fe20000400000 */
[----:B------:R-:W-:Y:S01]  /*02f0*/  FADD R5, R5, -R7 ;  /* 0x8000000705057221 */ /* 0x000fe20000000000 */
[----:B------:R-:W-:Y:S02]  /*0300*/  FMUL R3, R4, R3 ;  /* 0x0000000304037220 */ /* 0x000fe40000400000 */
[----:B-1----:R-:W-:-:S02]  /*0310*/  FMUL R14, R13, R14 ;  /* 0x0000000e0d0e7220 */ /* 0x002fc40000400000 */
[----:B----4-:R-:W-:Y:S02]  /*0320*/  FFMA R8, R8, R3, R10 ;  /* 0x0000000308087223 */ /* 0x010fe4000000000a */
[----:B------:R-:W-:Y:S02]  /*0330*/  FMUL R14, R5, R14 ;  /* 0x0000000e050e7220 */ /* 0x000fe40000400000 */
[----:B------:R-:W-:Y:S02]  /*0340*/  FADD R3, RZ, -R8 ;  /* 0x80000008ff037221 */ /* 0x000fe40000000000 */
[----:B------:R-:W-:Y:S02]  /*0350*/  FFMA R9, R9, R14, R11 ;  /* 0x0000000e09097223 */ /* 0x000fe4000000000b */
[----:B------:R-:W-:Y:S02]  /*0360*/  FMUL R4, R3, 1.4426950216293334961 ;  /* 0x3fb8aa3b03047820 */ /* 0x000fe40000400000 */
[----:B------:R-:W-:-:S04]  /*0370*/  FADD R3, RZ, -R9 ;  /* 0x80000009ff037221 */ /* 0x000fc80000000000 */
[----:B------:R-:W-:Y:S01]  /*0380*/  FMUL R6, R3, 1.4426950216293334961 ;  /* 0x3fb8aa3b03067820 */ /* 0x000fe20000400000 */
[----:B------:R-:W-:-:S04]  /*0390*/  FSETP.GEU.AND P0, PT, R4, -126, PT ;  /* 0xc2fc00000400780b */ /* 0x000fc80003f0e000 */
[----:B------:R-:W-:-:S09]  /*03a0*/  FSETP.GEU.AND P1, PT, R6, -126, PT ;  /* 0xc2fc00000600780b */ /* 0x000fd20003f2e000 */
[----:B------:R-:W-:-:S04]  /*03b0*/  @!P0 FMUL R4, R4, 0.5 ;  /* 0x3f00000004048820 */ /* 0x000fc80000400000 */
[----:B------:R-:W-:Y:S01]  /*03c0*/  @!P1 FMUL R6, R6, 0.5 ;  /* 0x3f00000006069820 */ /* 0x000fe20000400000 */
[----:B------:R-:W0:Y:S08]  /*03d0*/  MUFU.EX2 R3, R4 ;  /* 0x0000000400037308 */ /* 0x000e300000000800 */
[----:B------:R-:W1:Y:S01]  /*03e0*/  MUFU.EX2 R5, R6 ;  /* 0x0000000600057308 */ /* 0x000e620000000800 */
[----:B0-----:R-:W-:-:S04]  /*03f0*/  @!P0 FMUL R3, R3, R3 ;  /* 0x0000000303038220 */ /* 0x001fc80000400000 */
[----:B------:R-:W-:Y:S01]  /*0400*/  FADD R7, R3, 1 ;  /* 0x3f80000003077421 */ /* 0x000fe20000000000 */
[----:B-1----:R-:W-:-:S04]  /*0410*/  @!P1 FMUL R5, R5, R5 ;  /* 0x0000000505059220 */ /* 0x002fc80000400000 */
[----:B------:R-:W-:Y:S01]  /*0420*/  FADD R10, R5, 1 ;  /* 0x3f800000050a7421 */ /* 0x000fe20000000000 */
[----:B------:R-:W-:Y:S01]  /*0430*/  FSETP.GT.AND P0, PT, R7, 8.50705917302346158658e+37, PT ;  /* 0x7e8000000700780b */ /* 0x000fe20003f04000 */
[----:B------:R-:W0:Y:S03]  /*0440*/  LDC.64 R4, c[0x0][0x210] ;  /* 0x00008400ff047b82 */ /* 0x000e260000000a00 */
[----:B------:R-:W-:-:S09]  /*0450*/  FSETP.GT.AND P1, PT, R10, 8.50705917302346158658e+37, PT ;  /* 0x7e8000000a00780b */ /* 0x000fd20003f24000 */
[----:B------:R-:W-:-:S04]  /*0460*/  @P0 FMUL R7, R7, 0.25 ;  /* 0x3e80000007070820 */ /* 0x000fc80000400000 */
[----:B------:R-:W-:Y:S02]  /*0470*/  @P1 FMUL R10, R10, 0.25 ;  /* 0x3e8000000a0a1820 */ /* 0x000fe40000400000 */
[----:B------:R-:W1:Y:S08]  /*0480*/  MUFU.RCP R7, R7 ;  /* 0x0000000700077308 */ /* 0x000e700000001000 */
[----:B------:R-:W2:Y:S01]  /*0490*/  MUFU.RCP R10, R10 ;  /* 0x0000000a000a7308 */ /* 0x000ea20000001000 */
[----:B------:R-:W-:-:S02]  /*04a0*/  FSEL R6, R2, 1, P0 ;  /* 0x3f80000002067808 */ /* 0x000fc40000000000 */
[----:B------:R-:W-:-:S03]  /*04b0*/  FSEL R3, R2, 1, P1 ;  /* 0x3f80000002037808 */ /* 0x000fc60000800000 */
[----:B-1----:R-:W-:-:S04]  /*04c0*/  FMUL R11, R7, R6 ;  /* 0x00000006070b7220 */ /* 0x002fc80000400000 */
[----:B------:R-:W-:Y:S01]  /*04d0*/  FMUL R8, R8, R11 ;  /* 0x0000000b08087220 */ /* 0x000fe20000400000 */
[----:B--2---:R-:W-:Y:S01]  /*04e0*/  FMUL R6, R10, R3 ;  /* 0x000000030a067220 */ /* 0x004fe20000400000 */
[----:B0-----:R-:W-:-:S04]  /*04f0*/  IMAD.WIDE R2, R0, 0x4, R4 ;  /* 0x0000000400027825 */ /* 0x001fc800078e0204 */
[----:B------:R-:W-:-:S05]  /*0500*/  FMUL R9, R9, R6 ;  /* 0x0000000609097220 */ /* 0x000fca0000400000 */
[----:B------:R-:W-:Y:S01]  /*0510*/  STG.E.64 desc[UR4][R2.64], R8 ;  /* 0x0000000802007986 */ /* 0x000fe2000c101b04 */
[----:B------:R-:W-:Y:S05]  /*0520*/  EXIT ;  /* 0x000000000000794d */ /* 0x000fea0003800000 */
.L_x_0:
[----:B------:R-:W-:-:S00]  /*0530*/  BRA `(.L_x_0) ;  /* 0xfffffffc00fc7947 */ /* 0x000fc0000383ffff */
[----:B------:R-:W-:-:S00]  /*0540*/  NOP ;  /* 0x0000000000007918 */ /* 0x000fc00000000000 */
        /* <DEDUP_REMOVED lines=11> */
.L_x_1:


//--------------------- .nv.global.init           --------------------------
	.section	.nv.global.init,"aw",@progbits
.nv.global.init:
	.type		_$_str,@object
	.size		_$_str,(_$_str_$_2 - _$_str)
_$_str:
        /*0000*/ 	.byte	0x5f, 0x5f, 0x43, 0x55, 0x44, 0x41, 0x5f, 0x46, 0x54, 0x5a, 0x00
	.type		_$_str_$_2,@object
	.size		_$_str_$_2,(.L_1 - _$_str_$_2)
_$_str_$_2:
        /*000b*/ 	.byte	0x5f, 0x5f, 0x43, 0x55, 0x44, 0x41, 0x5f, 0x50, 0x52, 0x45, 0x43, 0x5f, 0x53, 0x51, 0x52, 0x54
        /*001b*/ 	.byte	0x00
.L_1:


//--------------------- .nv.constant0.triton_poi_fused__native_batch_norm_legit_no_training_mul_sigmoid_27 --------------------------
	.section	.nv.constant0.triton_poi_fused__native_batch_norm_legit_no_training_mul_sigmoid_27,"a",@progbits
	.sectionflags	@""
	.align	4
.nv.constant0.triton_poi_fused__native_batch_norm_legit_no_training_mul_sigmoid_27:
	.zero		580
